	.headerflags	@"EF_CUDA_TEXMODE_UNIFIED EF_CUDA_64BIT_ADDRESS EF_CUDA_ACCELERATORS EF_CUDA_SM90 EF_CUDA_VIRTUAL_SM(EF_CUDA_SM90)"
	.elftype	@"ET_EXEC"


//--------------------- .nv.info                  --------------------------
	.section	.nv.info,"",@"SHT_CUDA_INFO"
	.align	4


	//----- nvinfo : EIATTR_REGCOUNT
	.align		4
        /*0000*/ 	.byte	0x04, 0x2f
        /*0002*/ 	.short	(.L_3 - .L_2)
	.align		4
.L_2:
        /*0004*/ 	.word	index@(triton_poi_fused__native_batch_norm_legit_no_training_relu_19)
        /*0008*/ 	.word	0x00000024


	//----- nvinfo : EIATTR_MIN_STACK_SIZE
	.align		4
.L_3:
        /*000c*/ 	.byte	0x04, 0x12
        /*000e*/ 	.short	(.L_5 - .L_4)
	.align		4
.L_4:
        /*0010*/ 	.word	index@(triton_poi_fused__native_batch_norm_legit_no_training_relu_19)
        /*0014*/ 	.word	0x00000000


	//----- nvinfo : EIATTR_FRAME_SIZE
	.align		4
.L_5:
        /*0018*/ 	.byte	0x04, 0x11
        /*001a*/ 	.short	(.L_7 - .L_6)
	.align		4
.L_6:
        /*001c*/ 	.word	index@(triton_poi_fused__native_batch_norm_legit_no_training_relu_19)
        /*0020*/ 	.word	0x00000000


	//----- nvinfo : EIATTR_MIN_STACK_SIZE
	.align		4
.L_7:
        /*0024*/ 	.byte	0x04, 0x12
        /*0026*/ 	.short	(.L_9 - .L_8)
	.align		4
.L_8:
        /*0028*/ 	.word	index@(triton_poi_fused__native_batch_norm_legit_no_training_relu_19)
        /*002c*/ 	.word	0x00000000
.L_9:


//--------------------- .nv.info.triton_poi_fused__native_batch_norm_legit_no_training_relu_19 --------------------------
	.section	.nv.info.triton_poi_fused__native_batch_norm_legit_no_training_relu_19,"",@"SHT_CUDA_INFO"
	.sectionflags	@""
	.align	4


	//----- nvinfo : EIATTR_CUDA_API_VERSION
	.align		4
        /*0000*/ 	.byte	0x04, 0x37
        /*0002*/ 	.short	(.L_11 - .L_10)
.L_10:
        /*0004*/ 	.word	0x0000007c


	//----- nvinfo : EIATTR_KPARAM_INFO
	.align		4
.L_11:
        /*0008*/ 	.byte	0x04, 0x17
        /*000a*/ 	.short	(.L_13 - .L_12)
.L_12:
        /*000c*/ 	.word	0x00000000
        /*0010*/ 	.short	0x0006
        /*0012*/ 	.short	0x0030
        /*0014*/ 	.byte	0x00, 0xf0, 0x11, 0x00


	//----- nvinfo : EIATTR_KPARAM_INFO
	.align		4
.L_13:
        /*0018*/ 	.byte	0x04, 0x17
        /*001a*/ 	.short	(.L_15 - .L_14)
.L_14:
        /*001c*/ 	.word	0x00000000
        /*0020*/ 	.short	0x0005
        /*0022*/ 	.short	0x0028
        /*0024*/ 	.byte	0x00, 0xf4, 0x21, 0x00


	//----- nvinfo : EIATTR_KPARAM_INFO
	.align		4
.L_15:
        /*0028*/ 	.byte	0x04, 0x17
        /*002a*/ 	.short	(.L_17 - .L_16)
.L_16:
        /*002c*/ 	.word	0x00000000
        /*0030*/ 	.short	0x0004
        /*0032*/ 	.short	0x0020
        /*0034*/ 	.byte	0x00, 0xf4, 0x21, 0x00


	//----- nvinfo : EIATTR_KPARAM_INFO
	.align		4
.L_17:
        /*0038*/ 	.byte	0x04, 0x17
        /*003a*/ 	.short	(.L_19 - .L_18)
.L_18:
        /*003c*/ 	.word	0x00000000
        /*0040*/ 	.short	0x0003
        /*0042*/ 	.short	0x0018
        /*0044*/ 	.byte	0x00, 0xf4, 0x21, 0x00


	//----- nvinfo : EIATTR_KPARAM_INFO
	.align		4
.L_19:
        /*0048*/ 	.byte	0x04, 0x17
        /*004a*/ 	.short	(.L_21 - .L_20)
.L_20:
        /*004c*/ 	.word	0x00000000
        /*0050*/ 	.short	0x0002
        /*0052*/ 	.short	0x0010
        /*0054*/ 	.byte	0x00, 0xf4, 0x21, 0x00


	//----- nvinfo : EIATTR_KPARAM_INFO
	.align		4
.L_21:
        /*0058*/ 	.byte	0x04, 0x17
        /*005a*/ 	.short	(.L_23 - .L_22)
.L_22:
        /*005c*/ 	.word	0x00000000
        /*0060*/ 	.short	0x0001
        /*0062*/ 	.short	0x0008
        /*0064*/ 	.byte	0x00, 0xf4, 0x21, 0x00


	//----- nvinfo : EIATTR_KPARAM_INFO
	.align		4
.L_23:
        /*0068*/ 	.byte	0x04, 0x17
        /*006a*/ 	.short	(.L_25 - .L_24)
.L_24:
        /*006c*/ 	.word	0x00000000
        /*0070*/ 	.short	0x0000
        /*0072*/ 	.short	0x0000
        /*0074*/ 	.byte	0x00, 0xf4, 0x21, 0x00


	//----- nvinfo : EIATTR_SPARSE_MMA_MASK
	.align		4
.L_25:
        /*0078*/ 	.byte	0x03, 0x50
        /*007a*/ 	.short	0x0000


	//----- nvinfo : EIATTR_MAXREG_COUNT
	.align		4
        /*007c*/ 	.byte	0x03, 0x1b
        /*007e*/ 	.short	0x00ff


	//----- nvinfo : EIATTR_EXIT_INSTR_OFFSETS
	.align		4
        /*0080*/ 	.byte	0x04, 0x1c
        /*0082*/ 	.short	(.L_27 - .L_26)


	//   ....[0]....
.L_26:
        /*0084*/ 	.word	0x00000b30


	//   ....[1]....
        /*0088*/ 	.word	0x00000b50


	//----- nvinfo : EIATTR_REQNTID
	.align		4
.L_27:
        /*008c*/ 	.byte	0x04, 0x10
        /*008e*/ 	.short	(.L_29 - .L_28)
.L_28:
        /*0090*/ 	.word	0x00000080
        /*0094*/ 	.word	0x00000001
        /*0098*/ 	.word	0x00000001


	//----- nvinfo : EIATTR_CBANK_PARAM_SIZE
	.align		4
.L_29:
        /*009c*/ 	.byte	0x03, 0x19
        /*009e*/ 	.short	0x0034


	//----- nvinfo : EIATTR_PARAM_CBANK
	.align		4
        /*00a0*/ 	.byte	0x04, 0x0a
        /*00a2*/ 	.short	(.L_31 - .L_30)
	.align		4
.L_30:
        /*00a4*/ 	.word	index@(.nv.constant0.triton_poi_fused__native_batch_norm_legit_no_training_relu_19)
        /*00a8*/ 	.short	0x0210
        /*00aa*/ 	.short	0x0034


	//----- nvinfo : EIATTR_SW_WAR
	.align		4
.L_31:
        /*00ac*/ 	.byte	0x04, 0x36
        /*00ae*/ 	.short	(.L_33 - .L_32)
.L_32:
        /*00b0*/ 	.word	0x00000008
.L_33:


//--------------------- .nv.callgraph             --------------------------
	.section	.nv.callgraph,"",@"SHT_CUDA_CALLGRAPH"
	.align	4
	.sectionentsize	8
	.align		4
        /*0000*/ 	.word	0x00000000
	.align		4
        /*0004*/ 	.word	0xffffffff
	.align		4
        /*0008*/ 	.word	0x00000000
	.align		4
        /*000c*/ 	.word	0xfffffffe
	.align		4
        /*0010*/ 	.word	0x00000000
	.align		4
        /*0014*/ 	.word	0xfffffffd
	.align		4
        /*0018*/ 	.word	0x00000000
	.align		4
        /*001c*/ 	.word	0xfffffffc


//--------------------- .nv.constant4             --------------------------
	.section	.nv.constant4,"a",@progbits
	.align	8
	.align		8
.nv.constant4:
        /*0000*/ 	.dword	_$_str
	.align		8
        /*0008*/ 	.dword	_$_str_$_2


//--------------------- .text.triton_poi_fused__native_batch_norm_legit_no_training_relu_19 --------------------------
	.section	.text.triton_poi_fused__native_batch_norm_legit_no_training_relu_19,"ax",@progbits
	.align	128
        .global         triton_poi_fused__native_batch_norm_legit_no_training_relu_19
        .type           triton_poi_fused__native_batch_norm_legit_no_training_relu_19,@function
        .size           triton_poi_fused__native_batch_norm_legit_no_training_relu_19,(.L_x_1 - triton_poi_fused__native_batch_norm_legit_no_training_relu_19)
        .other          triton_poi_fused__native_batch_norm_legit_no_training_relu_19,@"STO_CUDA_ENTRY STV_DEFAULT"
triton_poi_fused__native_batch_norm_legit_no_training_relu_19:
.text.triton_poi_fused__native_batch_norm_legit_no_training_relu_19:
[----:B------:R-:W0:Y:S02]  /*0000*/  LDC R1, c[0x0][0x28] ;  /* 0x00000a00ff017b82 */ /* 0x000e240000000800 */
[----:B------:R-:W1:Y:S01]  /*0010*/  S2R R0, SR_TID.X ;  /* 0x0000000000007919 */ /* 0x000e620000002100 */
[----:B------:R-:W2:Y:S01]  /*0020*/  LDC.64 R28, c[0x0][0x220] ;  /* 0x00008800ff1c7b82 */ /* 0x000ea20000000a00 */
[----:B------:R-:W3:Y:S07]  /*0030*/  S2R R3, SR_CTAID.X ;  /* 0x0000000000037919 */ /* 0x000eee0000002500 */
[----:B------:R-:W4:Y:S01]  /*0040*/  LDC.64 R32, c[0x0][0x210] ;  /* 0x00008400ff207b82 */ /* 0x000f220000000a00 */
[----:B------:R-:W-:Y:S01]  /*0050*/  ULDC.64 UR4, c[0x0][0x208] ;  /* 0x0000820000047ab9 */ /* 0x000fe20000000a00 */
[----:B------:R-:W-:-:S02]  /*0060*/  CS2R R4, SRZ ;  /* 0x0000000000047805 */ /* 0x000fc4000001ff00 */
[----:B------:R-:W-:Y:S02]  /*0070*/  CS2R R6, SRZ ;  /* 0x0000000000067805 */ /* 0x000fe4000001ff00 */
[----:B------:R-:W-:Y:S02]  /*0080*/  CS2R R8, SRZ ;  /* 0x0000000000087805 */ /* 0x000fe4000001ff00 */
[----:B------:R-:W-:Y:S01]  /*0090*/  CS2R R10, SRZ ;  /* 0x00000000000a7805 */ /* 0x000fe2000001ff00 */
[----:B------:R-:W5:Y:S01]  /*00a0*/  LDC.64 R30, c[0x0][0x218] ;  /* 0x00008600ff1e7b82 */ /* 0x000f620000000a00 */
[----:B-1----:R-:W-:-:S04]  /*00b0*/  SHF.L.U32 R0, R0, 0x2, RZ ;  /* 0x0000000200007819 */ /* 0x002fc800000006ff */
[----:B------:R-:W-:Y:S02]  /*00c0*/  LOP3.LUT R0, R0, 0x1fc, RZ, 0xc0, !PT ;  /* 0x000001fc00007812 */ /* 0x000fe400078ec0ff */
[----:B---3--:R-:W-:Y:S02]  /*00d0*/  SHF.R.S32.HI R2, RZ, 0x15, R3 ;  /* 0x00000015ff027819 */ /* 0x008fe40000011403 */
[----:B------:R-:W-:Y:S02]  /*00e0*/  LEA R0, R3, R0, 0xa ;  /* 0x0000000003007211 */ /* 0x000fe400078e50ff */
[----:B------:R-:W-:Y:S02]  /*00f0*/  SGXT R3, R2, 0x1 ;  /* 0x000000010203781a */ /* 0x000fe40000000200 */
[----:B------:R-:W-:Y:S02]  /*0100*/  ISETP.GE.AND P1, PT, R0, 0x7d0480, PT ;  /* 0x007d04800000780c */ /* 0x000fe40003f26270 */
[----:B------:R-:W-:-:S02]  /*0110*/  CS2R R12, SRZ ;  /* 0x00000000000c7805 */ /* 0x000fc4000001ff00 */
[----:B------:R-:W-:Y:S02]  /*0120*/  LEA.HI R3, R3, R0, RZ, 0x5 ;  /* 0x0000000003037211 */ /* 0x000fe400078f28ff */
[----:B------:R-:W-:Y:S01]  /*0130*/  CS2R R14, SRZ ;  /* 0x00000000000e7805 */ /* 0x000fe2000001ff00 */
[----:B----4-:R-:W-:Y:S01]  /*0140*/  IMAD.WIDE R32, R0, 0x4, R32 ;  /* 0x0000000400207825 */ /* 0x010fe200078e0220 */
[----:B------:R-:W-:-:S04]  /*0150*/  LOP3.LUT R3, R3, 0xffffffe0, RZ, 0xc0, !PT ;  /* 0xffffffe003037812 */ /* 0x000fc800078ec0ff */
[----:B------:R-:W-:Y:S01]  /*0160*/  IADD3 R2, R0, -R3, RZ ;  /* 0x8000000300027210 */ /* 0x000fe20007ffe0ff */
[----:B------:R-:W3:Y:S04]  /*0170*/  @!P1 LDG.E.128 R4, desc[UR4][R32.64] ;  /* 0x0000000420049981 */ /* 0x000ee8000c1e1d00 */
[----:B--2---:R-:W-:-:S04]  /*0180*/  IMAD.WIDE R28, R2, 0x4, R28 ;  /* 0x00000004021c7825 */ /* 0x004fc800078e021c */
[----:B-----5:R-:W-:Y:S01]  /*0190*/  IMAD.WIDE R30, R2, 0x4, R30 ;  /* 0x00000004021e7825 */ /* 0x020fe200078e021e */
[----:B------:R-:W2:Y:S04]  /*01a0*/  @!P1 LDG.E.EL.128 R12, desc[UR4][R28.64] ;  /* 0x000000041c0c9981 */ /* 0x000ea8000c2e1d00 */
[----:B------:R-:W3:Y:S01]  /*01b0*/  @!P1 LDG.E.EL.128 R8, desc[UR4][R30.64] ;  /* 0x000000041e089981 */ /* 0x000ee2000c2e1d00 */
[----:B------:R-:W-:-:S04]  /*01c0*/  IADD3 R3, R0, 0x200, RZ ;  /* 0x0000020000037810 */ /* 0x000fc80007ffe0ff */
[----:B------:R-:W-:Y:S02]  /*01d0*/  ISETP.GE.AND P0, PT, R3, 0x7d0480, PT ;  /* 0x007d04800300780c */ /* 0x000fe40003f06270 */
[----:B------:R-:W-:Y:S02]  /*01e0*/  CS2R R24, SRZ ;  /* 0x0000000000187805 */ /* 0x000fe4000001ff00 */
[----:B------:R-:W-:Y:S02]  /*01f0*/  CS2R R26, SRZ ;  /* 0x00000000001a7805 */ /* 0x000fe4000001ff00 */
[----:B------:R-:W-:Y:S02]  /*0200*/  CS2R R16, SRZ ;  /* 0x0000000000107805 */ /* 0x000fe4000001ff00 */
[----:B------:R-:W-:Y:S02]  /*0210*/  CS2R R18, SRZ ;  /* 0x0000000000127805 */ /* 0x000fe4000001ff00 */
[----:B------:R-:W-:-:S02]  /*0220*/  CS2R R20, SRZ ;  /* 0x0000000000147805 */ /* 0x000fc4000001ff00 */
[----:B------:R-:W-:Y:S01]  /*0230*/  CS2R R22, SRZ ;  /* 0x0000000000167805 */ /* 0x000fe2000001ff00 */
[----:B------:R-:W4:Y:S04]  /*0240*/  @!P0 LDG.E.EL.128 R24, desc[UR4][R28.64] ;  /* 0x000000041c188981 */ /* 0x000f28000c2e1d00 */
[----:B------:R-:W5:Y:S04]  /*0250*/  @!P0 LDG.E.128 R16, desc[UR4][R32.64+0x800] ;  /* 0x0008000420108981 */ /* 0x000f68000c1e1d00 */
[----:B------:R1:W5:Y:S01]  /*0260*/  @!P0 LDG.E.EL.128 R20, desc[UR4][R30.64] ;  /* 0x000000041e148981 */ /* 0x000362000c2e1d00 */
[----:B------:R-:W-:Y:S01]  /*0270*/  HFMA2.MMA R3, -RZ, RZ, 1.625, 0 ;  /* 0x3e800000ff037435 */ /* 0x000fe200000001ff */
[----:B-1----:R-:W1:Y:S02]  /*0280*/  LDC.64 R30, c[0x0][0x230] ;  /* 0x00008c00ff1e7b82 */ /* 0x002e640000000a00 */
[----:B-1----:R-:W-:-:S04]  /*0290*/  IMAD.WIDE R30, R2, 0x4, R30 ;  /* 0x00000004021e7825 */ /* 0x002fc800078e021e */
[----:B--2---:R-:W-:Y:S01]  /*02a0*/  FADD R12, R12, 0.0010000000474974513054 ;  /* 0x3a83126f0c0c7421 */ /* 0x004fe20000000000 */
[----:B---3--:R-:W-:-:S05]  /*02b0*/  FADD R5, -R9, R5 ;  /* 0x0000000509057221 */ /* 0x008fca0000000100 */
[----:B------:R-:W1:Y:S01]  /*02c0*/  MUFU.SQRT R12, R12 ;  /* 0x0000000c000c7308 */ /* 0x000e620000002000 */
[----:B------:R-:W-:Y:S01]  /*02d0*/  FADD R9, R13, 0.0010000000474974513054 ;  /* 0x3a83126f0d097421 */ /* 0x000fe20000000000 */
[----:B------:R-:W-:Y:S01]  /*02e0*/  FADD R4, -R8, R4 ;  /* 0x0000000408047221 */ /* 0x000fe20000000100 */
[----:B------:R-:W-:Y:S01]  /*02f0*/  FADD R8, R14, 0.0010000000474974513054 ;  /* 0x3a83126f0e087421 */ /* 0x000fe20000000000 */
[----:B------:R-:W-:-:S04]  /*0300*/  FADD R14, R15, 0.0010000000474974513054 ;  /* 0x3a83126f0f0e7421 */ /* 0x000fc80000000000 */
[----:B------:R-:W2:Y:S01]  /*0310*/  MUFU.SQRT R9, R9 ;  /* 0x0000000900097308 */ /* 0x000ea20000002000 */
[----:B-1----:R-:W-:-:S07]  /*0320*/  FSETP.GT.AND P5, PT, R12, 8.50705917302346158658e+37, PT ;  /* 0x7e8000000c00780b */ /* 0x002fce0003fa4000 */
[----:B------:R-:W1:Y:S01]  /*0330*/  MUFU.SQRT R8, R8 ;  /* 0x0000000800087308 */ /* 0x000e620000002000 */
[----:B------:R-:W-:Y:S01]  /*0340*/  FSETP.GEU.AND P2, PT, R12, 1.175494350822287508e-38, PT ;  /* 0x008000000c00780b */ /* 0x000fe20003f4e000 */
[----:B----4-:R-:W-:-:S06]  /*0350*/  FADD R24, R24, 0.0010000000474974513054 ;  /* 0x3a83126f18187421 */ /* 0x010fcc0000000000 */
[----:B------:R-:W3:Y:S01]  /*0360*/  MUFU.SQRT R14, R14 ;  /* 0x0000000e000e7308 */ /* 0x000ee20000002000 */
[C---:B--2---:R-:W-:Y:S01]  /*0370*/  FSETP.GT.AND P3, PT, R9.reuse, 8.50705917302346158658e+37, PT ;  /* 0x7e8000000900780b */ /* 0x044fe20003f64000 */
[----:B------:R-:W-:Y:S01]  /*0380*/  FADD R10, -R10, R6 ;  /* 0x000000060a0a7221 */ /* 0x000fe20000000100 */
[----:B------:R-:W-:Y:S01]  /*0390*/  FSETP.GEU.AND P4, PT, R9, 1.175494350822287508e-38, PT ;  /* 0x008000000900780b */ /* 0x000fe20003f8e000 */
[----:B------:R-:W-:Y:S01]  /*03a0*/  @P5 FMUL R12, R12, 0.25 ;  /* 0x3e8000000c0c5820 */ /* 0x000fe20000400000 */
[----:B------:R-:W-:-:S03]  /*03b0*/  FSEL R6, R3, 1, P5 ;  /* 0x3f80000003067808 */ /* 0x000fc60002800000 */
[----:B------:R-:W2:Y:S01]  /*03c0*/  MUFU.SQRT R15, R24 ;  /* 0x00000018000f7308 */ /* 0x000ea20000002000 */
[----:B------:R-:W-:Y:S01]  /*03d0*/  FADD R13, R25, 0.0010000000474974513054 ;  /* 0x3a83126f190d7421 */ /* 0x000fe20000000000 */
[----:B------:R-:W-:Y:S01]  /*03e0*/  FADD R26, R26, 0.0010000000474974513054 ;  /* 0x3a83126f1a1a7421 */ /* 0x000fe20000000000 */
[----:B------:R-:W-:Y:S01]  /*03f0*/  @!P2 FMUL R12, R12, 16777216 ;  /* 0x4b8000000c0ca820 */ /* 0x000fe20000400000 */
[----:B------:R-:W-:Y:S01]  /*0400*/  @!P2 FMUL R6, R6, 16777216 ;  /* 0x4b8000000606a820 */ /* 0x000fe20000400000 */
[----:B-1----:R-:W-:Y:S01]  /*0410*/  FSETP.GT.AND P6, PT, R8, 8.50705917302346158658e+37, PT ;  /* 0x7e8000000800780b */ /* 0x002fe20003fc4000 */
[----:B-----5:R-:W-:Y:S01]  /*0420*/  FADD R16, -R20, R16 ;  /* 0x0000001014107221 */ /* 0x020fe20000000100 */
[----:B---3--:R-:W-:Y:S01]  /*0430*/  FSETP.GT.AND P2, PT, R14, 8.50705917302346158658e+37, PT ;  /* 0x7e8000000e00780b */ /* 0x008fe20003f44000 */
[----:B------:R-:W1:Y:S01]  /*0440*/  MUFU.SQRT R13, R13 ;  /* 0x0000000d000d7308 */ /* 0x000e620000002000 */
[----:B------:R-:W-:Y:S01]  /*0450*/  FSEL R20, R3, 1, P3 ;  /* 0x3f80000003147808 */ /* 0x000fe20001800000 */
[----:B------:R-:W-:Y:S01]  /*0460*/  @P3 FMUL R9, R9, 0.25 ;  /* 0x3e80000009093820 */ /* 0x000fe20000400000 */
[----:B------:R-:W-:-:S02]  /*0470*/  FSETP.GEU.AND P5, PT, R8, 1.175494350822287508e-38, PT ;  /* 0x008000000800780b */ /* 0x000fc40003fae000 */
[----:B------:R-:W-:-:S03]  /*0480*/  FSETP.GEU.AND P3, PT, R14, 1.175494350822287508e-38, PT ;  /* 0x008000000e00780b */ /* 0x000fc60003f6e000 */
[----:B------:R-:W3:Y:S01]  /*0490*/  MUFU.SQRT R25, R26 ;  /* 0x0000001a00197308 */ /* 0x000ee20000002000 */
[----:B------:R-:W-:Y:S01]  /*04a0*/  @!P4 FMUL R9, R9, 16777216 ;  /* 0x4b8000000909c820 */ /* 0x000fe20000400000 */
[----:B------:R-:W-:Y:S01]  /*04b0*/  @!P4 FMUL R20, R20, 16777216 ;  /* 0x4b8000001414c820 */ /* 0x000fe20000400000 */
[----:B--2---:R-:W-:Y:S01]  /*04c0*/  FSETP.GT.AND P4, PT, R15, 8.50705917302346158658e+37, PT ;  /* 0x7e8000000f00780b */ /* 0x004fe20003f84000 */
[----:B------:R-:W-:Y:S01]  /*04d0*/  FADD R11, -R11, R7 ;  /* 0x000000070b0b7221 */ /* 0x000fe20000000100 */
[C---:B------:R-:W-:Y:S01]  /*04e0*/  FSEL R24, R3.reuse, 1, P6 ;  /* 0x3f80000003187808 */ /* 0x040fe20003000000 */
[----:B------:R-:W-:Y:S02]  /*04f0*/  @P6 FMUL R8, R8, 0.25 ;  /* 0x3e80000008086820 */ /* 0x000fe40000400000 */
[----:B------:R2:W4:Y:S01]  /*0500*/  MUFU.RCP R7, R12 ;  /* 0x0000000c00077308 */ /* 0x0005220000001000 */
[----:B------:R-:W-:Y:S01]  /*0510*/  @P2 FMUL R14, R14, 0.25 ;  /* 0x3e8000000e0e2820 */ /* 0x000fe20000400000 */
[----:B------:R-:W-:Y:S01]  /*0520*/  @!P5 FMUL R8, R8, 16777216 ;  /* 0x4b8000000808d820 */ /* 0x000fe20000400000 */
[----:B------:R-:W-:Y:S01]  /*0530*/  @!P5 FMUL R24, R24, 16777216 ;  /* 0x4b8000001818d820 */ /* 0x000fe20000400000 */
[----:B--2---:R-:W-:Y:S01]  /*0540*/  FSEL R12, R3, 1, P2 ;  /* 0x3f800000030c7808 */ /* 0x004fe20001000000 */
[----:B------:R-:W-:Y:S01]  /*0550*/  @!P3 FMUL R14, R14, 16777216 ;  /* 0x4b8000000e0eb820 */ /* 0x000fe20000400000 */
[----:B-1----:R-:W-:-:S03]  /*0560*/  FSETP.GT.AND P5, PT, R13, 8.50705917302346158658e+37, PT ;  /* 0x7e8000000d00780b */ /* 0x002fc60003fa4000 */
[----:B------:R-:W-:Y:S01]  /*0570*/  @!P3 FMUL R12, R12, 16777216 ;  /* 0x4b8000000c0cb820 */ /* 0x000fe20000400000 */
[----:B---3--:R-:W-:Y:S01]  /*0580*/  FSETP.GT.AND P3, PT, R25, 8.50705917302346158658e+37, PT ;  /* 0x7e8000001900780b */ /* 0x008fe20003f64000 */
[----:B------:R-:W-:Y:S01]  /*0590*/  FADD R17, -R21, R17 ;  /* 0x0000001115117221 */ /* 0x000fe20000000100 */
[C---:B------:R-:W-:Y:S01]  /*05a0*/  FSETP.GEU.AND P6, PT, R15.reuse, 1.175494350822287508e-38, PT ;  /* 0x008000000f00780b */ /* 0x040fe20003fce000 */
[----:B------:R-:W-:Y:S01]  /*05b0*/  @P4 FMUL R15, R15, 0.25 ;  /* 0x3e8000000f0f4820 */ /* 0x000fe20000400000 */
[----:B------:R-:W-:Y:S01]  /*05c0*/  FSEL R21, R3, 1, P4 ;  /* 0x3f80000003157808 */ /* 0x000fe20002000000 */
[----:B------:R-:W1:Y:S01]  /*05d0*/  MUFU.RCP R29, R14 ;  /* 0x0000000e001d7308 */ /* 0x000e620000001000 */
[----:B------:R-:W-:Y:S02]  /*05e0*/  FSETP.GEU.AND P2, PT, R13, 1.175494350822287508e-38, PT ;  /* 0x008000000d00780b */ /* 0x000fe40003f4e000 */
[----:B------:R-:W-:Y:S01]  /*05f0*/  FSETP.GEU.AND P4, PT, R25, 1.175494350822287508e-38, PT ;  /* 0x008000001900780b */ /* 0x000fe20003f8e000 */
[----:B------:R-:W-:-:S04]  /*0600*/  FADD R23, -R23, R19 ;  /* 0x0000001317177221 */ /* 0x000fc80000000100 */
[----:B------:R-:W2:Y:S01]  /*0610*/  MUFU.RCP R33, R8 ;  /* 0x0000000800217308 */ /* 0x000ea20000001000 */
[----:B----4-:R-:W-:Y:S01]  /*0620*/  FMUL R19, R7, R6 ;  /* 0x0000000607137220 */ /* 0x010fe20000400000 */
[----:B------:R-:W-:Y:S01]  /*0630*/  @P5 FMUL R13, R13, 0.25 ;  /* 0x3e8000000d0d5820 */ /* 0x000fe20000400000 */
[----:B------:R-:W3:Y:S01]  /*0640*/  LDC.64 R6, c[0x0][0x228] ;  /* 0x00008a00ff067b82 */ /* 0x000ee20000000a00 */
[----:B------:R-:W-:-:S04]  /*0650*/  @P3 FMUL R25, R25, 0.25 ;  /* 0x3e80000019193820 */ /* 0x000fc80000400000 */
[----:B------:R-:W4:Y:S01]  /*0660*/  MUFU.RCP R9, R9 ;  /* 0x0000000900097308 */ /* 0x000f220000001000 */
[----:B------:R-:W-:Y:S01]  /*0670*/  @!P6 FMUL R15, R15, 16777216 ;  /* 0x4b8000000f0fe820 */ /* 0x000fe20000400000 */
[----:B------:R-:W-:Y:S01]  /*0680*/  @!P2 FMUL R13, R13, 16777216 ;  /* 0x4b8000000d0da820 */ /* 0x000fe20000400000 */
[----:B------:R-:W-:Y:S01]  /*0690*/  @!P4 FMUL R25, R25, 16777216 ;  /* 0x4b8000001919c820 */ /* 0x000fe20000400000 */
[----:B-1----:R-:W-:Y:S01]  /*06a0*/  FMUL R12, R29, R12 ;  /* 0x0000000c1d0c7220 */ /* 0x002fe20000400000 */
[----:B--2---:R-:W-:-:S03]  /*06b0*/  FMUL R33, R33, R24 ;  /* 0x0000001821217220 */ /* 0x004fc60000400000 */
[----:B------:R1:W2:Y:S08]  /*06c0*/  MUFU.RCP R8, R15 ;  /* 0x0000000f00087308 */ /* 0x0002b00000001000 */
[----:B------:R-:W5:Y:S01]  /*06d0*/  MUFU.RCP R26, R13 ;  /* 0x0000000d001a7308 */ /* 0x000f620000001000 */
[----:B----4-:R-:W-:Y:S01]  /*06e0*/  FMUL R24, R9, R20 ;  /* 0x0000001409187220 */ /* 0x010fe20000400000 */
[----:B-1----:R-:W-:-:S06]  /*06f0*/  FMUL R15, R33, R10 ;  /* 0x0000000a210f7220 */ /* 0x002fcc0000400000 */
[----:B------:R2:W1:Y:S01]  /*0700*/  MUFU.RCP R29, R25 ;  /* 0x00000019001d7308 */ /* 0x0004620000001000 */
[C---:B------:R-:W-:Y:S02]  /*0710*/  FSEL R9, R3.reuse, 1, P5 ;  /* 0x3f80000003097808 */ /* 0x040fe40002800000 */
[----:B------:R-:W-:Y:S01]  /*0720*/  FSEL R10, R3, 1, P3 ;  /* 0x3f800000030a7808 */ /* 0x000fe20001800000 */
[----:B------:R-:W-:Y:S02]  /*0730*/  @!P6 FMUL R21, R21, 16777216 ;  /* 0x4b8000001515e820 */ /* 0x000fe40000400000 */
[----:B------:R-:W-:Y:S02]  /*0740*/  @!P2 FMUL R9, R9, 16777216 ;  /* 0x4b8000000909a820 */ /* 0x000fe40000400000 */
[----:B------:R-:W-:Y:S01]  /*0750*/  @!P4 FMUL R10, R10, 16777216 ;  /* 0x4b8000000a0ac820 */ /* 0x000fe20000400000 */
[----:B------:R-:W-:Y:S01]  /*0760*/  FMUL R12, R12, R11 ;  /* 0x0000000b0c0c7220 */ /* 0x000fe20000400000 */
[----:B------:R-:W-:Y:S01]  /*0770*/  FMUL R24, R24, R5 ;  /* 0x0000000518187220 */ /* 0x000fe20000400000 */
[----:B------:R-:W-:Y:S01]  /*0780*/  FMUL R19, R19, R4 ;  /* 0x0000000413137220 */ /* 0x000fe20000400000 */
[----:B--2---:R-:W-:Y:S01]  /*0790*/  FMUL R25, R8, R21 ;  /* 0x0000001508197220 */ /* 0x004fe20000400000 */
[----:B-----5:R-:W-:Y:S01]  /*07a0*/  FMUL R26, R26, R9 ;  /* 0x000000091a1a7220 */ /* 0x020fe20000400000 */
[----:B---3--:R-:W-:-:S04]  /*07b0*/  IMAD.WIDE R32, R2, 0x4, R6 ;  /* 0x0000000402207825 */ /* 0x008fc800078e0206 */
[----:B-1----:R-:W-:Y:S01]  /*07c0*/  FMUL R29, R29, R10 ;  /* 0x0000000a1d1d7220 */ /* 0x002fe20000400000 */
[----:B------:R-:W-:Y:S02]  /*07d0*/  CS2R R8, SRZ ;  /* 0x0000000000087805 */ /* 0x000fe4000001ff00 */
[----:B------:R-:W-:Y:S02]  /*07e0*/  CS2R R10, SRZ ;  /* 0x00000000000a7805 */ /* 0x000fe4000001ff00 */
[----:B------:R-:W-:Y:S02]  /*07f0*/  CS2R R4, SRZ ;  /* 0x0000000000047805 */ /* 0x000fe4000001ff00 */
[----:B------:R-:W-:Y:S02]  /*0800*/  CS2R R6, SRZ ;  /* 0x0000000000067805 */ /* 0x000fe4000001ff00 */
[----:B------:R-:W2:Y:S04]  /*0810*/  @!P1 LDG.E.EL.128 R8, desc[UR4][R32.64] ;  /* 0x0000000420089981 */ /* 0x000ea8000c2e1d00 */
[----:B------:R-:W2:Y:S01]  /*0820*/  @!P1 LDG.E.EL.128 R4, desc[UR4][R30.64] ;  /* 0x000000041e049981 */ /* 0x000ea2000c2e1d00 */
[----:B------:R-:W-:-:S04]  /*0830*/  FADD R27, R27, 0.0010000000474974513054 ;  /* 0x3a83126f1b1b7421 */ /* 0x000fc80000000000 */
[----:B------:R-:W1:Y:S02]  /*0840*/  MUFU.SQRT R20, R27 ;  /* 0x0000001b00147308 */ /* 0x000e640000002000 */
[C---:B-1----:R-:W-:Y:S02]  /*0850*/  FSETP.GT.AND P2, PT, R20.reuse, 8.50705917302346158658e+37, PT ;  /* 0x7e8000001400780b */ /* 0x042fe40003f44000 */
[----:B------:R-:W-:-:S11]  /*0860*/  FSETP.GEU.AND P3, PT, R20, 1.175494350822287508e-38, PT ;  /* 0x008000001400780b */ /* 0x000fd60003f6e000 */
[----:B------:R-:W-:-:S04]  /*0870*/  @P2 FMUL R20, R20, 0.25 ;  /* 0x3e80000014142820 */ /* 0x000fc80000400000 */
[----:B------:R-:W-:-:S06]  /*0880*/  @!P3 FMUL R20, R20, 16777216 ;  /* 0x4b8000001414b820 */ /* 0x000fcc0000400000 */
[----:B------:R-:W1:Y:S01]  /*0890*/  MUFU.RCP R20, R20 ;  /* 0x0000001400147308 */ /* 0x000e620000001000 */
[----:B------:R-:W-:-:S05]  /*08a0*/  FSEL R3, R3, 1, P2 ;  /* 0x3f80000003037808 */ /* 0x000fca0001000000 */
[----:B------:R-:W-:Y:S01]  /*08b0*/  @!P3 FMUL R3, R3, 16777216 ;  /* 0x4b8000000303b820 */ /* 0x000fe20000400000 */
[----:B------:R-:W-:-:S03]  /*08c0*/  FADD R18, -R22, R18 ;  /* 0x0000001216127221 */ /* 0x000fc60000000100 */
[----:B-1----:R-:W-:Y:S01]  /*08d0*/  FMUL R2, R20, R3 ;  /* 0x0000000314027220 */ /* 0x002fe20000400000 */
[----:B------:R-:W-:-:S03]  /*08e0*/  CS2R R20, SRZ ;  /* 0x0000000000147805 */ /* 0x000fc6000001ff00 */
[----:B------:R-:W-:Y:S01]  /*08f0*/  FMUL R2, R2, R23 ;  /* 0x0000001702027220 */ /* 0x000fe20000400000 */
[----:B------:R-:W-:-:S06]  /*0900*/  CS2R R22, SRZ ;  /* 0x0000000000167805 */ /* 0x000fcc000001ff00 */
[----:B------:R-:W3:Y:S01]  /*0910*/  @!P0 LDG.E.EL.128 R20, desc[UR4][R30.64] ;  /* 0x000000041e148981 */ /* 0x000ee2000c2e1d00 */
[----:B--2---:R-:W-:Y:S01]  /*0920*/  FFMA R6, R15, R10, R6 ;  /* 0x0000000a0f067223 */ /* 0x004fe20000000006 */
[----:B------:R-:W-:Y:S01]  /*0930*/  FFMA R7, R12, R11, R7 ;  /* 0x0000000b0c077223 */ /* 0x000fe20000000007 */
[----:B------:R-:W-:Y:S02]  /*0940*/  CS2R R12, SRZ ;  /* 0x00000000000c7805 */ /* 0x000fe4000001ff00 */
[----:B------:R-:W-:Y:S01]  /*0950*/  CS2R R14, SRZ ;  /* 0x00000000000e7805 */ /* 0x000fe2000001ff00 */
[----:B------:R-:W1:Y:S05]  /*0960*/  LDC.64 R10, c[0x0][0x238] ;  /* 0x00008e00ff0a7b82 */ /* 0x000e6a0000000a00 */
[----:B------:R-:W3:Y:S01]  /*0970*/  @!P0 LDG.E.EL.128 R12, desc[UR4][R32.64] ;  /* 0x00000004200c8981 */ /* 0x000ee2000c2e1d00 */
[----:B------:R-:W-:Y:S01]  /*0980*/  FFMA R5, R24, R9, R5 ;  /* 0x0000000918057223 */ /* 0x000fe20000000005 */
[----:B------:R-:W-:Y:S01]  /*0990*/  FFMA R4, R19, R8, R4 ;  /* 0x0000000813047223 */ /* 0x000fe20000000004 */
[----:B------:R-:W-:Y:S01]  /*09a0*/  FSETP.GEU.AND P2, PT, R7, RZ, PT ;  /* 0x000000ff0700720b */ /* 0x000fe20003f4e000 */
[----:B------:R-:W-:Y:S01]  /*09b0*/  FMUL R29, R29, R18 ;  /* 0x000000121d1d7220 */ /* 0x000fe20000400000 */
[----:B------:R-:W-:Y:S01]  /*09c0*/  FSETP.GEU.AND P3, PT, R6, RZ, PT ;  /* 0x000000ff0600720b */ /* 0x000fe20003f6e000 */
[----:B------:R-:W-:Y:S01]  /*09d0*/  FMUL R26, R26, R17 ;  /* 0x000000111a1a7220 */ /* 0x000fe20000400000 */
[----:B------:R-:W-:Y:S01]  /*09e0*/  FSETP.GEU.AND P4, PT, R5, RZ, PT ;  /* 0x000000ff0500720b */ /* 0x000fe20003f8e000 */
[----:B------:R-:W-:Y:S01]  /*09f0*/  FMUL R25, R25, R16 ;  /* 0x0000001019197220 */ /* 0x000fe20000400000 */
[----:B------:R-:W-:-:S02]  /*0a00*/  FSETP.GEU.AND P5, PT, R4, RZ, PT ;  /* 0x000000ff0400720b */ /* 0x000fc40003fae000 */
[----:B------:R-:W-:Y:S02]  /*0a10*/  SEL R7, R7, RZ, P2 ;  /* 0x000000ff07077207 */ /* 0x000fe40001000000 */
[----:B------:R-:W-:Y:S02]  /*0a20*/  SEL R6, R6, RZ, P3 ;  /* 0x000000ff06067207 */ /* 0x000fe40001800000 */
[----:B------:R-:W-:Y:S02]  /*0a30*/  SEL R5, R5, RZ, P4 ;  /* 0x000000ff05057207 */ /* 0x000fe40002000000 */
[----:B------:R-:W-:Y:S01]  /*0a40*/  SEL R4, R4, RZ, P5 ;  /* 0x000000ff04047207 */ /* 0x000fe20002800000 */
[----:B-1----:R-:W-:-:S05]  /*0a50*/  IMAD.WIDE R10, R0, 0x4, R10 ;  /* 0x00000004000a7825 */ /* 0x002fca00078e020a */
[----:B------:R1:W-:Y:S01]  /*0a60*/  @!P1 STG.E.128 desc[UR4][R10.64], R4 ;  /* 0x000000040a009986 */ /* 0x0003e2000c101d04 */
[----:B---3--:R-:W-:Y:S01]  /*0a70*/  FFMA R2, R2, R15, R23 ;  /* 0x0000000f02027223 */ /* 0x008fe20000000017 */
[----:B------:R-:W-:Y:S01]  /*0a80*/  FFMA R14, R29, R14, R22 ;  /* 0x0000000e1d0e7223 */ /* 0x000fe20000000016 */
[----:B------:R-:W-:Y:S01]  /*0a90*/  FFMA R13, R26, R13, R21 ;  /* 0x0000000d1a0d7223 */ /* 0x000fe20000000015 */
[----:B------:R-:W-:Y:S02]  /*0aa0*/  FFMA R12, R25, R12, R20 ;  /* 0x0000000c190c7223 */ /* 0x000fe40000000014 */
[----:B------:R-:W-:Y:S02]  /*0ab0*/  FSETP.GEU.AND P1, PT, R2, RZ, PT ;  /* 0x000000ff0200720b */ /* 0x000fe40003f2e000 */
[----:B------:R-:W-:Y:S02]  /*0ac0*/  FSETP.GEU.AND P2, PT, R14, RZ, PT ;  /* 0x000000ff0e00720b */ /* 0x000fe40003f4e000 */
[----:B------:R-:W-:-:S02]  /*0ad0*/  FSETP.GEU.AND P3, PT, R13, RZ, PT ;  /* 0x000000ff0d00720b */ /* 0x000fc40003f6e000 */
[----:B------:R-:W-:Y:S02]  /*0ae0*/  FSETP.GEU.AND P4, PT, R12, RZ, PT ;  /* 0x000000ff0c00720b */ /* 0x000fe40003f8e000 */
[----:B------:R-:W-:Y:S02]  /*0af0*/  SEL R15, R2, RZ, P1 ;  /* 0x000000ff020f7207 */ /* 0x000fe40000800000 */
[----:B------:R-:W-:Y:S02]  /*0b00*/  SEL R14, R14, RZ, P2 ;  /* 0x000000ff0e0e7207 */ /* 0x000fe40001000000 */
[----:B------:R-:W-:Y:S02]  /*0b10*/  SEL R13, R13, RZ, P3 ;  /* 0x000000ff0d0d7207 */ /* 0x000fe40001800000 */
[----:B------:R-:W-:Y:S01]  /*0b20*/  SEL R12, R12, RZ, P4 ;  /* 0x000000ff0c0c7207 */ /* 0x000fe20002000000 */
[----:B-1----:R-:W-:Y:S06]  /*0b30*/  @P0 EXIT ;  /* 0x000000000000094d */ /* 0x002fec0003800000 */
[----:B------:R-:W-:Y:S01]  /*0b40*/  STG.E.128 desc[UR4][R10.64+0x800], R12 ;  /* 0x0008000c0a007986 */ /* 0x000fe2000c101d04 */
[----:B------:R-:W-:Y:S05]  /*0b50*/  EXIT ;  /* 0x000000000000794d */ /* 0x000fea0003800000 */
.L_x_0:
[----:B------:R-:W-:-:S00]  /*0b60*/  BRA `(.L_x_0) ;  /* 0xfffffffc00fc7947 */ /* 0x000fc0000383ffff */
[----:B------:R-:W-:-:S00]  /*0b70*/  NOP ;  /* 0x0000000000007918 */ /* 0x000fc00000000000 */
        /* <DEDUP_REMOVED lines=8> */
.L_x_1:


//--------------------- .nv.global.init           --------------------------
	.section	.nv.global.init,"aw",@progbits
.nv.global.init:
	.type		_$_str,@object
	.size		_$_str,(_$_str_$_2 - _$_str)
_$_str:
        /*0000*/ 	.byte	0x5f, 0x5f, 0x43, 0x55, 0x44, 0x41, 0x5f, 0x46, 0x54, 0x5a, 0x00
	.type		_$_str_$_2,@object
	.size		_$_str_$_2,(.L_1 - _$_str_$_2)
_$_str_$_2:
        /*000b*/ 	.byte	0x5f, 0x5f, 0x43, 0x55, 0x44, 0x41, 0x5f, 0x50, 0x52, 0x45, 0x43, 0x5f, 0x53, 0x51, 0x52, 0x54
        /*001b*/ 	.byte	0x00
.L_1:


//--------------------- .nv.constant0.triton_poi_fused__native_batch_norm_legit_no_training_relu_19 --------------------------
	.section	.nv.constant0.triton_poi_fused__native_batch_norm_legit_no_training_relu_19,"a",@progbits
	.sectionflags	@""
	.align	4
.nv.constant0.triton_poi_fused__native_batch_norm_legit_no_training_relu_19:
	.zero		580
